//
// Generated by NVIDIA NVVM Compiler
//
// Compiler Build ID: CL-36424714
// Cuda compilation tools, release 13.0, V13.0.88
// Based on NVVM 20.0.0
//

.version 9.0
.target sm_100
.address_size 64

	// .globl	kernel_step_double

.visible .entry kernel_step_double(
	.param .u64 .ptr .align 1 kernel_step_double_param_0,
	.param .u64 .ptr .align 1 kernel_step_double_param_1,
	.param .u64 .ptr .align 1 kernel_step_double_param_2,
	.param .u64 .ptr .align 1 kernel_step_double_param_3,
	.param .f64 kernel_step_double_param_4,
	.param .u32 kernel_step_double_param_5,
	.param .u32 kernel_step_double_param_6
)
{
	.reg .b32 	%r<3>;
	.reg .b64 	%rd<16>;
	.reg .b64 	%fd<15>;

	ld.param.u64 	%rd1, [kernel_step_double_param_0];
	ld.param.u64 	%rd2, [kernel_step_double_param_1];
	ld.param.u64 	%rd3, [kernel_step_double_param_2];
	ld.param.u64 	%rd4, [kernel_step_double_param_3];
	ld.param.f64 	%fd1, [kernel_step_double_param_4];
	ld.param.u32 	%r1, [kernel_step_double_param_5];
	ld.param.u32 	%r2, [kernel_step_double_param_6];
	cvta.to.global.u64 	%rd5, %rd2;
	cvta.to.global.u64 	%rd6, %rd1;
	cvta.to.global.u64 	%rd7, %rd4;
	cvta.to.global.u64 	%rd8, %rd3;
	mul.wide.s32 	%rd9, %r2, 8;
	add.s64 	%rd10, %rd8, %rd9;
	ld.global.f64 	%fd2, [%rd10+-8];
	mov.f64 	%fd3, 0d4000000000000000;
	div.rn.f64 	%fd4, %fd3, %fd2;
	mul.wide.s32 	%rd11, %r1, 8;
	add.s64 	%rd12, %rd7, %rd11;
	ld.global.f64 	%fd5, [%rd12];
	xor.b64  	%rd13, %rd11, -8;
	add.s64 	%rd14, %rd10, %rd13;
	ld.global.f64 	%fd6, [%rd14];
	ld.global.f64 	%fd7, [%rd7];
	mul.f64 	%fd8, %fd6, %fd7;
	div.rn.f64 	%fd9, %fd8, %fd2;
	sub.f64 	%fd10, %fd5, %fd9;
	div.rn.f64 	%fd11, %fd10, %fd1;
	ld.global.f64 	%fd12, [%rd6];
	sub.f64 	%fd13, %fd11, %fd12;
	mul.f64 	%fd14, %fd4, %fd13;
	add.s64 	%rd15, %rd5, %rd11;
	st.global.f64 	[%rd15], %fd14;
	ret;

}


// ===== COMPILED SASS (sm_100) =====

	.target	sm_100

	.elftype	@"ET_EXEC"


//--------------------- .note.nv.tkinfo           --------------------------
	.section	.note.nv.tkinfo,"",@"SHT_NOTE"
	.sectionflags	@"SHF_NOTE_NV_TKINFO"
	.tkinfo
        /*0018*/ 	.word	0x00000002
        /*0030*/ 	.string	""
        /*0030*/ 	.string	"ptxas"
        /*0030*/ 	.string	"Cuda compilation tools, release 13.0, V13.0.88"
        /*0030*/ 	.string	"Build cuda_13.0.r13.0/compiler.36424714_0"
        /*0030*/ 	.string	"-arch sm_100 -m 64 "



//--------------------- .note.nv.cuinfo           --------------------------
	.section	.note.nv.cuinfo,"",@"SHT_NOTE"
	.sectionflags	@"SHF_NOTE_NV_CUINFO"
        /*0018*/ 	.short	0x0002
        /*001a*/ 	.short	0x0064
        /*001c*/ 	.short	0x0082
	.zero		2


//--------------------- .nv.info                  --------------------------
	.section	.nv.info,"",@"SHT_CUDA_INFO"
	.align	4


	//----- nvinfo : EIATTR_REGCOUNT
	.align		4
        /*0000*/ 	.byte	0x04, 0x2f
        /*0002*/ 	.short	(.L_1 - .L_0)
	.align		4
.L_0:
        /*0004*/ 	.word	index@(kernel_step_double)
        /*0008*/ 	.word	0x0000001e


	//----- nvinfo : EIATTR_FRAME_SIZE
	.align		4
.L_1:
        /*000c*/ 	.byte	0x04, 0x11
        /*000e*/ 	.short	(.L_3 - .L_2)
	.align		4
.L_2:
        /*0010*/ 	.word	index@($__internal_0_$__cuda_sm20_div_rn_f64_full)
        /*0014*/ 	.word	0x00000000


	//----- nvinfo : EIATTR_FRAME_SIZE
	.align		4
.L_3:
        /*0018*/ 	.byte	0x04, 0x11
        /*001a*/ 	.short	(.L_5 - .L_4)
	.align		4
.L_4:
        /*001c*/ 	.word	index@(kernel_step_double)
        /*0020*/ 	.word	0x00000000


	//----- nvinfo : EIATTR_MIN_STACK_SIZE
	.align		4
.L_5:
        /*0024*/ 	.byte	0x04, 0x12
        /*0026*/ 	.short	(.L_7 - .L_6)
	.align		4
.L_6:
        /*0028*/ 	.word	index@(kernel_step_double)
        /*002c*/ 	.word	0x00000000
.L_7:


//--------------------- .nv.compat                --------------------------
	.section	.nv.compat,"",@"SHT_CUDA_COMPAT_INFO"
	.align	4
        /*0000*/ 	.byte	0x02, 0x09, 0x00, 0x00, 0x02, 0x02, 0x01, 0x00, 0x02, 0x05, 0x05, 0x00, 0x03, 0x07, 0x01, 0x01
        /*0010*/ 	.byte	0x02, 0x03, 0x00, 0x00, 0x02, 0x06, 0x01, 0x00, 0x04, 0x0b, 0x08, 0x00, 0x01, 0x00, 0x00, 0x00
        /*0020*/ 	.byte	0x00, 0x00, 0x00, 0x00


//--------------------- .nv.info.kernel_step_double --------------------------
	.section	.nv.info.kernel_step_double,"",@"SHT_CUDA_INFO"
	.sectionflags	@""
	.align	4


	//----- nvinfo : EIATTR_CUDA_API_VERSION
	.align		4
        /*0000*/ 	.byte	0x04, 0x37
        /*0002*/ 	.short	(.L_9 - .L_8)
.L_8:
        /*0004*/ 	.word	0x00000082


	//----- nvinfo : EIATTR_KPARAM_INFO
	.align		4
.L_9:
        /*0008*/ 	.byte	0x04, 0x17
        /*000a*/ 	.short	(.L_11 - .L_10)
.L_10:
        /*000c*/ 	.word	0x00000000
        /*0010*/ 	.short	0x0006
        /*0012*/ 	.short	0x002c
        /*0014*/ 	.byte	0x00, 0xf0, 0x11, 0x00


	//----- nvinfo : EIATTR_KPARAM_INFO
	.align		4
.L_11:
        /*0018*/ 	.byte	0x04, 0x17
        /*001a*/ 	.short	(.L_13 - .L_12)
.L_12:
        /*001c*/ 	.word	0x00000000
        /*0020*/ 	.short	0x0005
        /*0022*/ 	.short	0x0028
        /*0024*/ 	.byte	0x00, 0xf0, 0x11, 0x00


	//----- nvinfo : EIATTR_KPARAM_INFO
	.align		4
.L_13:
        /*0028*/ 	.byte	0x04, 0x17
        /*002a*/ 	.short	(.L_15 - .L_14)
.L_14:
        /*002c*/ 	.word	0x00000000
        /*0030*/ 	.short	0x0004
        /*0032*/ 	.short	0x0020
        /*0034*/ 	.byte	0x00, 0xf0, 0x21, 0x00


	//----- nvinfo : EIATTR_KPARAM_INFO
	.align		4
.L_15:
        /*0038*/ 	.byte	0x04, 0x17
        /*003a*/ 	.short	(.L_17 - .L_16)
.L_16:
        /*003c*/ 	.word	0x00000000
        /*0040*/ 	.short	0x0003
        /*0042*/ 	.short	0x0018
        /*0044*/ 	.byte	0x00, 0xf5, 0x21, 0x00


	//----- nvinfo : EIATTR_KPARAM_INFO
	.align		4
.L_17:
        /*0048*/ 	.byte	0x04, 0x17
        /*004a*/ 	.short	(.L_19 - .L_18)
.L_18:
        /*004c*/ 	.word	0x00000000
        /*0050*/ 	.short	0x0002
        /*0052*/ 	.short	0x0010
        /*0054*/ 	.byte	0x00, 0xf5, 0x21, 0x00


	//----- nvinfo : EIATTR_KPARAM_INFO
	.align		4
.L_19:
        /*0058*/ 	.byte	0x04, 0x17
        /*005a*/ 	.short	(.L_21 - .L_20)
.L_20:
        /*005c*/ 	.word	0x00000000
        /*0060*/ 	.short	0x0001
        /*0062*/ 	.short	0x0008
        /*0064*/ 	.byte	0x00, 0xf5, 0x21, 0x00


	//----- nvinfo : EIATTR_KPARAM_INFO
	.align		4
.L_21:
        /*0068*/ 	.byte	0x04, 0x17
        /*006a*/ 	.short	(.L_23 - .L_22)
.L_22:
        /*006c*/ 	.word	0x00000000
        /*0070*/ 	.short	0x0000
        /*0072*/ 	.short	0x0000
        /*0074*/ 	.byte	0x00, 0xf5, 0x21, 0x00


	//----- nvinfo : EIATTR_SPARSE_MMA_MASK
	.align		4
.L_23:
        /*0078*/ 	.byte	0x03, 0x50
        /*007a*/ 	.short	0x0000


	//----- nvinfo : EIATTR_MAXREG_COUNT
	.align		4
        /*007c*/ 	.byte	0x03, 0x1b
        /*007e*/ 	.short	0x00ff


	//----- nvinfo : EIATTR_MERCURY_ISA_VERSION
	.align		4
        /*0080*/ 	.byte	0x03, 0x5f
        /*0082*/ 	.short	0x0101


	//----- nvinfo : EIATTR_VRC_CTA_INIT_COUNT
	.align		4
        /*0084*/ 	.byte	0x02, 0x4a
	.zero		1
	.zero		1


	//----- nvinfo : EIATTR_EXIT_INSTR_OFFSETS
	.align		4
        /*0088*/ 	.byte	0x04, 0x1c
        /*008a*/ 	.short	(.L_25 - .L_24)


	//   ....[0]....
.L_24:
        /*008c*/ 	.word	0x000005e0


	//----- nvinfo : EIATTR_CRS_STACK_SIZE
	.align		4
.L_25:
        /*0090*/ 	.byte	0x04, 0x1e
        /*0092*/ 	.short	(.L_27 - .L_26)
.L_26:
        /*0094*/ 	.word	0x00000000


	//----- nvinfo : EIATTR_CBANK_PARAM_SIZE
	.align		4
.L_27:
        /*0098*/ 	.byte	0x03, 0x19
        /*009a*/ 	.short	0x0030


	//----- nvinfo : EIATTR_PARAM_CBANK
	.align		4
        /*009c*/ 	.byte	0x04, 0x0a
        /*009e*/ 	.short	(.L_29 - .L_28)
	.align		4
.L_28:
        /*00a0*/ 	.word	index@(.nv.constant0.kernel_step_double)
        /*00a4*/ 	.short	0x0380
        /*00a6*/ 	.short	0x0030


	//----- nvinfo : EIATTR_SW_WAR
	.align		4
.L_29:
        /*00a8*/ 	.byte	0x04, 0x36
        /*00aa*/ 	.short	(.L_31 - .L_30)
.L_30:
        /*00ac*/ 	.word	0x00000008
.L_31:


//--------------------- .nv.callgraph             --------------------------
	.section	.nv.callgraph,"",@"SHT_CUDA_CALLGRAPH"
	.align	4
	.sectionentsize	8
	.align		4
        /*0000*/ 	.word	0x00000000
	.align		4
        /*0004*/ 	.word	0xffffffff
	.align		4
        /*0008*/ 	.word	0x00000000
	.align		4
        /*000c*/ 	.word	0xfffffffe
	.align		4
        /*0010*/ 	.word	0x00000000
	.align		4
        /*0014*/ 	.word	0xfffffffd
	.align		4
        /*0018*/ 	.word	0x00000000
	.align		4
        /*001c*/ 	.word	0xfffffffc


//--------------------- .text.kernel_step_double  --------------------------
	.section	.text.kernel_step_double,"ax",@progbits
	.align	128
        .global         kernel_step_double
        .type           kernel_step_double,@function
        .size           kernel_step_double,(.L_x_9 - kernel_step_double)
        .other          kernel_step_double,@"STO_CUDA_ENTRY STV_DEFAULT"
kernel_step_double:
.text.kernel_step_double:
[----:B------:R-:W-:Y:S08]  /*0000*/  LDC R1, c[0x0][0x37c] ;  /* 0x0000df00ff017b82 */ /* 0x000ff00000000800 */
[----:B------:R-:W0:Y:S01]  /*0010*/  LDC R3, c[0x0][0x3ac] ;  /* 0x0000eb00ff037b82 */ /* 0x000e220000000800 */
[----:B------:R-:W1:Y:S07]  /*0020*/  LDCU.64 UR8, c[0x0][0x358] ;  /* 0x00006b00ff0877ac */ /* 0x000e6e0008000a00 */
[----:B------:R-:W0:Y:S02]  /*0030*/  LDC.64 R16, c[0x0][0x390] ;  /* 0x0000e400ff107b82 */ /* 0x000e240000000a00 */
[----:B0-----:R-:W-:-:S05]  /*0040*/  IMAD.WIDE R16, R3, 0x8, R16 ;  /* 0x0000000803107825 */ /* 0x001fca00078e0210 */
[----:B-1----:R-:W2:Y:S01]  /*0050*/  LDG.E.64 R6, desc[UR8][R16.64+-0x8] ;  /* 0xfffff80810067981 */ /* 0x002ea2000c1e1b00 */
[----:B------:R-:W-:Y:S01]  /*0060*/  IMAD.MOV.U32 R2, RZ, RZ, 0x1 ;  /* 0x00000001ff027424 */ /* 0x000fe200078e00ff */
[----:B--2---:R-:W0:Y:S05]  /*0070*/  MUFU.RCP64H R3, R7 ;  /* 0x0000000700037308 */ /* 0x004e2a0000001800 */
[----:B0-----:R-:W-:-:S08]  /*0080*/  DFMA R4, -R6, R2, 1 ;  /* 0x3ff000000604742b */ /* 0x001fd00000000102 */
[----:B------:R-:W-:-:S08]  /*0090*/  DFMA R4, R4, R4, R4 ;  /* 0x000000040404722b */ /* 0x000fd00000000004 */
[----:B------:R-:W-:-:S08]  /*00a0*/  DFMA R4, R2, R4, R2 ;  /* 0x000000040204722b */ /* 0x000fd00000000002 */
[----:B------:R-:W-:-:S08]  /*00b0*/  DFMA R2, -R6, R4, 1 ;  /* 0x3ff000000602742b */ /* 0x000fd00000000104 */
[----:B------:R-:W-:-:S08]  /*00c0*/  DFMA R2, R4, R2, R4 ;  /* 0x000000020402722b */ /* 0x000fd00000000004 */
[----:B------:R-:W-:-:S08]  /*00d0*/  DMUL R4, R2, 2 ;  /* 0x4000000002047828 */ /* 0x000fd00000000000 */
[----:B------:R-:W-:-:S08]  /*00e0*/  DFMA R8, -R6, R4, 2 ;  /* 0x400000000608742b */ /* 0x000fd00000000104 */
[----:B------:R-:W-:-:S10]  /*00f0*/  DFMA R2, R2, R8, R4 ;  /* 0x000000080202722b */ /* 0x000fd40000000004 */
[----:B------:R-:W-:-:S05]  /*0100*/  FFMA R0, RZ, R7, R3 ;  /* 0x00000007ff007223 */ /* 0x000fca0000000003 */
[----:B------:R-:W-:-:S13]  /*0110*/  FSETP.GT.AND P0, PT, |R0|, 1.469367938527859385e-39, PT ;  /* 0x001000000000780b */ /* 0x000fda0003f04200 */
[----:B------:R-:W-:Y:S05]  /*0120*/  @P0 BRA `(.L_x_0) ;  /* 0x0000000000200947 */ /* 0x000fea0003800000 */
[----:B------:R-:W-:Y:S01]  /*0130*/  IMAD.MOV.U32 R10, RZ, RZ, RZ ;  /* 0x000000ffff0a7224 */ /* 0x000fe200078e00ff */
[----:B------:R-:W-:Y:S01]  /*0140*/  MOV R24, 0x190 ;  /* 0x0000019000187802 */ /* 0x000fe20000000f00 */
[----:B------:R-:W-:Y:S02]  /*0150*/  IMAD.MOV.U32 R11, RZ, RZ, 0x40000000 ;  /* 0x40000000ff0b7424 */ /* 0x000fe400078e00ff */
[----:B------:R-:W-:Y:S02]  /*0160*/  IMAD.MOV.U32 R12, RZ, RZ, R6 ;  /* 0x000000ffff0c7224 */ /* 0x000fe400078e0006 */
[----:B------:R-:W-:-:S07]  /*0170*/  IMAD.MOV.U32 R13, RZ, RZ, R7 ;  /* 0x000000ffff0d7224 */ /* 0x000fce00078e0007 */
[----:B------:R-:W-:Y:S05]  /*0180*/  CALL.REL.NOINC `($__internal_0_$__cuda_sm20_div_rn_f64_full) ;  /* 0x0000000400187944 */ /* 0x000fea0003c00000 */
[----:B------:R-:W-:Y:S02]  /*0190*/  IMAD.MOV.U32 R2, RZ, RZ, R4 ;  /* 0x000000ffff027224 */ /* 0x000fe400078e0004 */
[----:B------:R-:W-:-:S07]  /*01a0*/  IMAD.MOV.U32 R3, RZ, RZ, R5 ;  /* 0x000000ffff037224 */ /* 0x000fce00078e0005 */
.L_x_0:
[----:B------:R-:W0:Y:S01]  /*01b0*/  LDCU UR4, c[0x0][0x3a8] ;  /* 0x00007500ff0477ac */ /* 0x000e220008000800 */
[----:B------:R-:W1:Y:S01]  /*01c0*/  LDC.64 R8, c[0x0][0x398] ;  /* 0x0000e600ff087b82 */ /* 0x000e620000000a00 */
[----:B0-----:R-:W-:-:S04]  /*01d0*/  UIMAD.WIDE UR4, UR4, 0x8, URZ ;  /* 0x00000008040478a5 */ /* 0x001fc8000f8e02ff */
[----:B------:R-:W-:Y:S02]  /*01e0*/  ULOP3.LUT UR6, UR4, 0xfffffff8, URZ, 0x3c, !UPT ;  /* 0xfffffff804067892 */ /* 0x000fe4000f8e3cff */
[----:B------:R-:W-:Y:S01]  /*01f0*/  ULOP3.LUT UR7, URZ, UR5, URZ, 0x33, !UPT ;  /* 0x00000005ff077292 */ /* 0x000fe2000f8e33ff */
[----:B-1----:R-:W2:Y:S03]  /*0200*/  LDG.E.64 R8, desc[UR8][R8.64] ;  /* 0x0000000808087981 */ /* 0x002ea6000c1e1b00 */
[----:B------:R-:W-:-:S04]  /*0210*/  IADD3 R4, P0, PT, R16, UR6, RZ ;  /* 0x0000000610047c10 */ /* 0x000fc8000ff1e0ff */
[----:B------:R-:W-:-:S03]  /*0220*/  IADD3.X R5, PT, PT, R17, UR7, RZ, P0, !PT ;  /* 0x0000000711057c10 */ /* 0x000fc600087fe4ff */
[----:B------:R-:W0:Y:S03]  /*0230*/  LDCU.64 UR6, c[0x0][0x398] ;  /* 0x00007300ff0677ac */ /* 0x000e260008000a00 */
[----:B------:R-:W2:Y:S01]  /*0240*/  LDG.E.64 R4, desc[UR8][R4.64] ;  /* 0x0000000804047981 */ /* 0x000ea2000c1e1b00 */
[----:B0-----:R-:W-:-:S04]  /*0250*/  UIADD3 UR6, UP0, UPT, UR4, UR6, URZ ;  /* 0x0000000604067290 */ /* 0x001fc8000ff1e0ff */
[----:B------:R-:W-:Y:S02]  /*0260*/  UIADD3.X UR7, UPT, UPT, UR5, UR7, URZ, UP0, !UPT ;  /* 0x0000000705077290 */ /* 0x000fe400087fe4ff */
[----:B------:R-:W-:-:S04]  /*0270*/  IMAD.U32 R16, RZ, RZ, UR6 ;  /* 0x00000006ff107e24 */ /* 0x000fc8000f8e00ff */
[----:B------:R-:W-:-:S06]  /*0280*/  IMAD.U32 R17, RZ, RZ, UR7 ;  /* 0x00000007ff117e24 */ /* 0x000fcc000f8e00ff */
[----:B------:R-:W5:Y:S01]  /*0290*/  LDG.E.64 R16, desc[UR8][R16.64] ;  /* 0x0000000810107981 */ /* 0x000f62000c1e1b00 */
[----:B------:R-:W0:Y:S01]  /*02a0*/  MUFU.RCP64H R11, R7 ;  /* 0x00000007000b7308 */ /* 0x000e220000001800 */
[----:B------:R-:W-:-:S06]  /*02b0*/  IMAD.MOV.U32 R10, RZ, RZ, 0x1 ;  /* 0x00000001ff0a7424 */ /* 0x000fcc00078e00ff */
[----:B0-----:R-:W-:-:S08]  /*02c0*/  DFMA R12, -R6, R10, 1 ;  /* 0x3ff00000060c742b */ /* 0x001fd0000000010a */
[----:B------:R-:W-:-:S08]  /*02d0*/  DFMA R12, R12, R12, R12 ;  /* 0x0000000c0c0c722b */ /* 0x000fd0000000000c */
[----:B------:R-:W-:-:S08]  /*02e0*/  DFMA R12, R10, R12, R10 ;  /* 0x0000000c0a0c722b */ /* 0x000fd0000000000a */
[----:B------:R-:W-:-:S08]  /*02f0*/  DFMA R10, -R6, R12, 1 ;  /* 0x3ff00000060a742b */ /* 0x000fd0000000010c */
[----:B------:R-:W-:Y:S02]  /*0300*/  DFMA R12, R12, R10, R12 ;  /* 0x0000000a0c0c722b */ /* 0x000fe4000000000c */
[----:B--2---:R-:W-:-:S08]  /*0310*/  DMUL R10, R4, R8 ;  /* 0x00000008040a7228 */ /* 0x004fd00000000000 */
[----:B------:R-:W-:-:S08]  /*0320*/  DMUL R4, R12, R10 ;  /* 0x0000000a0c047228 */ /* 0x000fd00000000000 */
[----:B------:R-:W-:-:S08]  /*0330*/  DFMA R8, -R6, R4, R10 ;  /* 0x000000040608722b */ /* 0x000fd0000000010a */
[----:B------:R-:W-:Y:S01]  /*0340*/  DFMA R4, R12, R8, R4 ;  /* 0x000000080c04722b */ /* 0x000fe20000000004 */
[----:B------:R-:W-:-:S09]  /*0350*/  FSETP.GEU.AND P1, PT, |R11|, 6.5827683646048100446e-37, PT ;  /* 0x036000000b00780b */ /* 0x000fd20003f2e200 */
[----:B------:R-:W-:-:S05]  /*0360*/  FFMA R0, RZ, R7, R5 ;  /* 0x00000007ff007223 */ /* 0x000fca0000000005 */
[----:B------:R-:W-:-:S13]  /*0370*/  FSETP.GT.AND P0, PT, |R0|, 1.469367938527859385e-39, PT ;  /* 0x001000000000780b */ /* 0x000fda0003f04200 */
[----:B------:R-:W-:Y:S05]  /*0380*/  @P0 BRA P1, `(.L_x_1) ;  /* 0x0000000000100947 */ /* 0x000fea0000800000 */
[----:B------:R-:W-:Y:S01]  /*0390*/  IMAD.MOV.U32 R12, RZ, RZ, R6 ;  /* 0x000000ffff0c7224 */ /* 0x000fe200078e0006 */
[----:B------:R-:W-:Y:S01]  /*03a0*/  MOV R24, 0x3d0 ;  /* 0x000003d000187802 */ /* 0x000fe20000000f00 */
[----:B------:R-:W-:-:S07]  /*03b0*/  IMAD.MOV.U32 R13, RZ, RZ, R7 ;  /* 0x000000ffff0d7224 */ /* 0x000fce00078e0007 */
[----:B-----5:R-:W-:Y:S05]  /*03c0*/  CALL.REL.NOINC `($__internal_0_$__cuda_sm20_div_rn_f64_full) ;  /* 0x0000000000887944 */ /* 0x020fea0003c00000 */
.L_x_1:
[----:B------:R-:W0:Y:S01]  /*03d0*/  LDCU UR6, c[0x0][0x3a4] ;  /* 0x00007480ff0677ac */ /* 0x000e220008000800 */
[----:B------:R-:W1:Y:S01]  /*03e0*/  LDC.64 R10, c[0x0][0x3a0] ;  /* 0x0000e800ff0a7b82 */ /* 0x000e620000000a00 */
[----:B------:R-:W-:Y:S01]  /*03f0*/  IMAD.MOV.U32 R6, RZ, RZ, 0x1 ;  /* 0x00000001ff067424 */ /* 0x000fe200078e00ff */
[----:B-----5:R-:W-:-:S10]  /*0400*/  DADD R16, R16, -R4 ;  /* 0x0000000010107229 */ /* 0x020fd40000000804 */
[----:B------:R-:W-:Y:S01]  /*0410*/  FSETP.GEU.AND P1, PT, |R17|, 6.5827683646048100446e-37, PT ;  /* 0x036000001100780b */ /* 0x000fe20003f2e200 */
[----:B0-----:R-:W1:Y:S02]  /*0420*/  MUFU.RCP64H R7, UR6 ;  /* 0x0000000600077d08 */ /* 0x001e640008001800 */
[----:B-1----:R-:W-:-:S08]  /*0430*/  DFMA R8, R6, -R10, 1 ;  /* 0x3ff000000608742b */ /* 0x002fd0000000080a */
[----:B------:R-:W-:-:S08]  /*0440*/  DFMA R8, R8, R8, R8 ;  /* 0x000000080808722b */ /* 0x000fd00000000008 */
[----:B------:R-:W-:-:S08]  /*0450*/  DFMA R8, R6, R8, R6 ;  /* 0x000000080608722b */ /* 0x000fd00000000006 */
[----:B------:R-:W-:-:S08]  /*0460*/  DFMA R6, R8, -R10, 1 ;  /* 0x3ff000000806742b */ /* 0x000fd0000000080a */
[----:B------:R-:W-:-:S08]  /*0470*/  DFMA R6, R8, R6, R8 ;  /* 0x000000060806722b */ /* 0x000fd00000000008 */
[----:B------:R-:W-:-:S08]  /*0480*/  DMUL R4, R16, R6 ;  /* 0x0000000610047228 */ /* 0x000fd00000000000 */
[----:B------:R-:W-:-:S08]  /*0490*/  DFMA R8, R4, -R10, R16 ;  /* 0x8000000a0408722b */ /* 0x000fd00000000010 */
[----:B------:R-:W-:-:S10]  /*04a0*/  DFMA R4, R6, R8, R4 ;  /* 0x000000080604722b */ /* 0x000fd40000000004 */
[----:B------:R-:W-:-:S05]  /*04b0*/  FFMA R0, RZ, UR6, R5 ;  /* 0x00000006ff007c23 */ /* 0x000fca0008000005 */
[----:B------:R-:W-:-:S13]  /*04c0*/  FSETP.GT.AND P0, PT, |R0|, 1.469367938527859385e-39, PT ;  /* 0x001000000000780b */ /* 0x000fda0003f04200 */
[----:B------:R-:W-:Y:S05]  /*04d0*/  @P0 BRA P1, `(.L_x_2) ;  /* 0x0000000000180947 */ /* 0x000fea0000800000 */
[----:B------:R-:W0:Y:S01]  /*04e0*/  LDC R12, c[0x0][0x3a0] ;  /* 0x0000e800ff0c7b82 */ /* 0x000e220000000800 */
[----:B------:R-:W-:Y:S01]  /*04f0*/  IMAD.MOV.U32 R10, RZ, RZ, R16 ;  /* 0x000000ffff0a7224 */ /* 0x000fe200078e0010 */
[----:B------:R-:W-:Y:S01]  /*0500*/  MOV R24, 0x540 ;  /* 0x0000054000187802 */ /* 0x000fe20000000f00 */
[----:B------:R-:W-:-:S05]  /*0510*/  IMAD.MOV.U32 R11, RZ, RZ, R17 ;  /* 0x000000ffff0b7224 */ /* 0x000fca00078e0011 */
[----:B------:R-:W1:Y:S02]  /*0520*/  LDC R13, c[0x0][0x3a4] ;  /* 0x0000e900ff0d7b82 */ /* 0x000e640000000800 */
[----:B01----:R-:W-:Y:S05]  /*0530*/  CALL.REL.NOINC `($__internal_0_$__cuda_sm20_div_rn_f64_full) ;  /* 0x00000000002c7944 */ /* 0x003fea0003c00000 */
.L_x_2:
[----:B------:R-:W0:Y:S01]  /*0540*/  LDC.64 R6, c[0x0][0x380] ;  /* 0x0000e000ff067b82 */ /* 0x000e220000000a00 */
[----:B------:R-:W1:Y:S01]  /*0550*/  LDCU.64 UR6, c[0x0][0x388] ;  /* 0x00007100ff0677ac */ /* 0x000e620008000a00 */
[----:B0-----:R-:W2:Y:S01]  /*0560*/  LDG.E.64 R6, desc[UR8][R6.64] ;  /* 0x0000000806067981 */ /* 0x001ea2000c1e1b00 */
[----:B-1----:R-:W-:-:S04]  /*0570*/  UIADD3 UR6, UP0, UPT, UR4, UR6, URZ ;  /* 0x0000000604067290 */ /* 0x002fc8000ff1e0ff */
[----:B------:R-:W-:Y:S02]  /*0580*/  UIADD3.X UR7, UPT, UPT, UR5, UR7, URZ, UP0, !UPT ;  /* 0x0000000705077290 */ /* 0x000fe400087fe4ff */
[----:B------:R-:W-:-:S04]  /*0590*/  IMAD.U32 R8, RZ, RZ, UR6 ;  /* 0x00000006ff087e24 */ /* 0x000fc8000f8e00ff */
[----:B------:R-:W-:Y:S01]  /*05a0*/  IMAD.U32 R9, RZ, RZ, UR7 ;  /* 0x00000007ff097e24 */ /* 0x000fe2000f8e00ff */
[----:B--2---:R-:W-:-:S08]  /*05b0*/  DADD R4, -R6, R4 ;  /* 0x0000000006047229 */ /* 0x004fd00000000104 */
[----:B------:R-:W-:-:S07]  /*05c0*/  DMUL R4, R4, R2 ;  /* 0x0000000204047228 */ /* 0x000fce0000000000 */
[----:B------:R-:W-:Y:S01]  /*05d0*/  STG.E.64 desc[UR8][R8.64], R4 ;  /* 0x0000000408007986 */ /* 0x000fe2000c101b08 */
[----:B------:R-:W-:Y:S05]  /*05e0*/  EXIT ;  /* 0x000000000000794d */ /* 0x000fea0003800000 */
        .weak           $__internal_0_$__cuda_sm20_div_rn_f64_full
        .type           $__internal_0_$__cuda_sm20_div_rn_f64_full,@function
        .size           $__internal_0_$__cuda_sm20_div_rn_f64_full,(.L_x_9 - $__internal_0_$__cuda_sm20_div_rn_f64_full)
$__internal_0_$__cuda_sm20_div_rn_f64_full:
[C---:B------:R-:W-:Y:S01]  /*05f0*/  FSETP.GEU.AND P0, PT, |R13|.reuse, 1.469367938527859385e-39, PT ;  /* 0x001000000d00780b */ /* 0x040fe20003f0e200 */
[----:B------:R-:W-:Y:S01]  /*0600*/  IMAD.MOV.U32 R4, RZ, RZ, 0x1 ;  /* 0x00000001ff047424 */ /* 0x000fe200078e00ff */
[C---:B------:R-:W-:Y:S01]  /*0610*/  LOP3.LUT R14, R13.reuse, 0x800fffff, RZ, 0xc0, !PT ;  /* 0x800fffff0d0e7812 */ /* 0x040fe200078ec0ff */
[----:B------:R-:W-:Y:S01]  /*0620*/  IMAD.MOV.U32 R0, RZ, RZ, 0x1ca00000 ;  /* 0x1ca00000ff007424 */ /* 0x000fe200078e00ff */
[----:B------:R-:W-:Y:S02]  /*0630*/  LOP3.LUT R26, R13, 0x7ff00000, RZ, 0xc0, !PT ;  /* 0x7ff000000d1a7812 */ /* 0x000fe400078ec0ff */
[----:B------:R-:W-:Y:S01]  /*0640*/  LOP3.LUT R15, R14, 0x3ff00000, RZ, 0xfc, !PT ;  /* 0x3ff000000e0f7812 */ /* 0x000fe200078efcff */
[----:B------:R-:W-:Y:S01]  /*0650*/  IMAD.MOV.U32 R14, RZ, RZ, R12 ;  /* 0x000000ffff0e7224 */ /* 0x000fe200078e000c */
[----:B------:R-:W-:-:S04]  /*0660*/  LOP3.LUT R22, R11, 0x7ff00000, RZ, 0xc0, !PT ;  /* 0x7ff000000b167812 */ /* 0x000fc800078ec0ff */
[----:B------:R-:W-:Y:S01]  /*0670*/  ISETP.GE.U32.AND P1, PT, R22, R26, PT ;  /* 0x0000001a1600720c */ /* 0x000fe20003f26070 */
[----:B------:R-:W-:Y:S01]  /*0680*/  @!P0 DMUL R14, R12, 8.98846567431157953865e+307 ;  /* 0x7fe000000c0e8828 */ /* 0x000fe20000000000 */
[----:B------:R-:W-:-:S05]  /*0690*/  IMAD.MOV.U32 R23, RZ, RZ, R22 ;  /* 0x000000ffff177224 */ /* 0x000fca00078e0016 */
[----:B------:R-:W0:Y:S02]  /*06a0*/  MUFU.RCP64H R5, R15 ;  /* 0x0000000f00057308 */ /* 0x000e240000001800 */
[----:B0-----:R-:W-:-:S08]  /*06b0*/  DFMA R8, R4, -R14, 1 ;  /* 0x3ff000000408742b */ /* 0x001fd0000000080e */
[----:B------:R-:W-:-:S08]  /*06c0*/  DFMA R8, R8, R8, R8 ;  /* 0x000000080808722b */ /* 0x000fd00000000008 */
[----:B------:R-:W-:Y:S01]  /*06d0*/  DFMA R4, R4, R8, R4 ;  /* 0x000000080404722b */ /* 0x000fe20000000004 */
[----:B------:R-:W-:Y:S01]  /*06e0*/  SEL R9, R0, 0x63400000, !P1 ;  /* 0x6340000000097807 */ /* 0x000fe20004800000 */
[----:B------:R-:W-:Y:S01]  /*06f0*/  IMAD.MOV.U32 R8, RZ, RZ, R10 ;  /* 0x000000ffff087224 */ /* 0x000fe200078e000a */
[----:B------:R-:W-:Y:S02]  /*0700*/  FSETP.GEU.AND P1, PT, |R11|, 1.469367938527859385e-39, PT ;  /* 0x001000000b00780b */ /* 0x000fe40003f2e200 */
[----:B------:R-:W-:-:S03]  /*0710*/  LOP3.LUT R9, R9, 0x800fffff, R11, 0xf8, !PT ;  /* 0x800fffff09097812 */ /* 0x000fc600078ef80b */
[----:B------:R-:W-:-:S08]  /*0720*/  DFMA R18, R4, -R14, 1 ;  /* 0x3ff000000412742b */ /* 0x000fd0000000080e */
[----:B------:R-:W-:Y:S01]  /*0730*/  DFMA R4, R4, R18, R4 ;  /* 0x000000120404722b */ /* 0x000fe20000000004 */
[----:B------:R-:W-:Y:S10]  /*0740*/  @P1 BRA `(.L_x_3) ;  /* 0x0000000000201947 */ /* 0x000ff40003800000 */
[----:B------:R-:W-:Y:S01]  /*0750*/  LOP3.LUT R19, R13, 0x7ff00000, RZ, 0xc0, !PT ;  /* 0x7ff000000d137812 */ /* 0x000fe200078ec0ff */
[----:B------:R-:W-:-:S03]  /*0760*/  IMAD.MOV.U32 R18, RZ, RZ, RZ ;  /* 0x000000ffff127224 */ /* 0x000fc600078e00ff */
[----:B------:R-:W-:-:S04]  /*0770*/  ISETP.GE.U32.AND P1, PT, R22, R19, PT ;  /* 0x000000131600720c */ /* 0x000fc80003f26070 */
[----:B------:R-:W-:-:S04]  /*0780*/  SEL R19, R0, 0x63400000, !P1 ;  /* 0x6340000000137807 */ /* 0x000fc80004800000 */
[----:B------:R-:W-:-:S04]  /*0790*/  LOP3.LUT R19, R19, 0x80000000, R11, 0xf8, !PT ;  /* 0x8000000013137812 */ /* 0x000fc800078ef80b */
[----:B------:R-:W-:-:S06]  /*07a0*/  LOP3.LUT R19, R19, 0x100000, RZ, 0xfc, !PT ;  /* 0x0010000013137812 */ /* 0x000fcc00078efcff */
[----:B------:R-:W-:-:S10]  /*07b0*/  DFMA R8, R8, 2, -R18 ;  /* 0x400000000808782b */ /* 0x000fd40000000812 */
[----:B------:R-:W-:-:S07]  /*07c0*/  LOP3.LUT R23, R9, 0x7ff00000, RZ, 0xc0, !PT ;  /* 0x7ff0000009177812 */ /* 0x000fce00078ec0ff */
.L_x_3:
[----:B------:R-:W-:Y:S01]  /*07d0*/  @!P0 LOP3.LUT R26, R15, 0x7ff00000, RZ, 0xc0, !PT ;  /* 0x7ff000000f1a8812 */ /* 0x000fe200078ec0ff */
[----:B------:R-:W-:Y:S01]  /*07e0*/  VIADD R25, R23, 0xffffffff ;  /* 0xffffffff17197836 */ /* 0x000fe20000000000 */
[----:B------:R-:W-:-:S03]  /*07f0*/  DMUL R18, R4, R8 ;  /* 0x0000000804127228 */ /* 0x000fc60000000000 */
[----:B------:R-:W-:Y:S01]  /*0800*/  VIADD R27, R26, 0xffffffff ;  /* 0xffffffff1a1b7836 */ /* 0x000fe20000000000 */
[----:B------:R-:W-:-:S04]  /*0810*/  ISETP.GT.U32.AND P0, PT, R25, 0x7feffffe, PT ;  /* 0x7feffffe1900780c */ /* 0x000fc80003f04070 */
[----:B------:R-:W-:Y:S01]  /*0820*/  ISETP.GT.U32.OR P0, PT, R27, 0x7feffffe, P0 ;  /* 0x7feffffe1b00780c */ /* 0x000fe20000704470 */
[----:B------:R-:W-:-:S08]  /*0830*/  DFMA R20, R18, -R14, R8 ;  /* 0x8000000e1214722b */ /* 0x000fd00000000008 */
[----:B------:R-:W-:-:S04]  /*0840*/  DFMA R20, R4, R20, R18 ;  /* 0x000000140414722b */ /* 0x000fc80000000012 */
[----:B------:R-:W-:Y:S07]  /*0850*/  @P0 BRA `(.L_x_4) ;  /* 0x00000000006c0947 */ /* 0x000fee0003800000 */
[----:B------:R-:W-:Y:S01]  /*0860*/  LOP3.LUT R5, R13, 0x7ff00000, RZ, 0xc0, !PT ;  /* 0x7ff000000d057812 */ /* 0x000fe200078ec0ff */
[----:B------:R-:W-:-:S03]  /*0870*/  IMAD.MOV.U32 R10, RZ, RZ, RZ ;  /* 0x000000ffff0a7224 */ /* 0x000fc600078e00ff */
[CC--:B------:R-:W-:Y:S02]  /*0880*/  VIADDMNMX R4, R22.reuse, -R5.reuse, 0xb9600000, !PT ;  /* 0xb960000016047446 */ /* 0x0c0fe40007800905 */
[----:B------:R-:W-:Y:S02]  /*0890*/  ISETP.GE.U32.AND P0, PT, R22, R5, PT ;  /* 0x000000051600720c */ /* 0x000fe40003f06070 */
[----:B------:R-:W-:Y:S02]  /*08a0*/  VIMNMX R4, PT, PT, R4, 0x46a00000, PT ;  /* 0x46a0000004047848 */ /* 0x000fe40003fe0100 */
[----:B------:R-:W-:-:S05]  /*08b0*/  SEL R5, R0, 0x63400000, !P0 ;  /* 0x6340000000057807 */ /* 0x000fca0004000000 */
[----:B------:R-:W-:-:S04]  /*08c0*/  IMAD.IADD R0, R4, 0x1, -R5 ;  /* 0x0000000104007824 */ /* 0x000fc800078e0a05 */
[----:B------:R-:W-:-:S06]  /*08d0*/  VIADD R11, R0, 0x7fe00000 ;  /* 0x7fe00000000b7836 */ /* 0x000fcc0000000000 */
[----:B------:R-:W-:-:S10]  /*08e0*/  DMUL R4, R20, R10 ;  /* 0x0000000a14047228 */ /* 0x000fd40000000000 */
[----:B------:R-:W-:-:S13]  /*08f0*/  FSETP.GTU.AND P0, PT, |R5|, 1.469367938527859385e-39, PT ;  /* 0x001000000500780b */ /* 0x000fda0003f0c200 */
[----:B------:R-:W-:Y:S05]  /*0900*/  @P0 BRA `(.L_x_5) ;  /* 0x0000000000940947 */ /* 0x000fea0003800000 */
[----:B------:R-:W-:Y:S01]  /*0910*/  DFMA R8, R20, -R14, R8 ;  /* 0x8000000e1408722b */ /* 0x000fe20000000008 */
[----:B------:R-:W-:-:S09]  /*0920*/  IMAD.MOV.U32 R10, RZ, RZ, RZ ;  /* 0x000000ffff0a7224 */ /* 0x000fd200078e00ff */
[C---:B------:R-:W-:Y:S02]  /*0930*/  FSETP.NEU.AND P0, PT, R9.reuse, RZ, PT ;  /* 0x000000ff0900720b */ /* 0x040fe40003f0d000 */
[----:B------:R-:W-:-:S04]  /*0940*/  LOP3.LUT R13, R9, 0x80000000, R13, 0x48, !PT ;  /* 0x80000000090d7812 */ /* 0x000fc800078e480d */
[----:B------:R-:W-:-:S07]  /*0950*/  LOP3.LUT R11, R13, R11, RZ, 0xfc, !PT ;  /* 0x0000000b0d0b7212 */ /* 0x000fce00078efcff */
[----:B------:R-:W-:Y:S05]  /*0960*/  @!P0 BRA `(.L_x_5) ;  /* 0x00000000007c8947 */ /* 0x000fea0003800000 */
[----:B------:R-:W-:Y:S01]  /*0970*/  IMAD.MOV R9, RZ, RZ, -R0 ;  /* 0x000000ffff097224 */ /* 0x000fe200078e0a00 */
[----:B------:R-:W-:Y:S01]  /*0980*/  DMUL.RP R10, R20, R10 ;  /* 0x0000000a140a7228 */ /* 0x000fe20000008000 */
[----:B------:R-:W-:-:S06]  /*0990*/  IMAD.MOV.U32 R8, RZ, RZ, RZ ;  /* 0x000000ffff087224 */ /* 0x000fcc00078e00ff */
[----:B------:R-:W-:-:S03]  /*09a0*/  DFMA R8, R4, -R8, R20 ;  /* 0x800000080408722b */ /* 0x000fc60000000014 */
[----:B------:R-:W-:-:S03]  /*09b0*/  LOP3.LUT R13, R11, R13, RZ, 0x3c, !PT ;  /* 0x0000000d0b0d7212 */ /* 0x000fc600078e3cff */
[----:B------:R-:W-:-:S04]  /*09c0*/  IADD3 R8, PT, PT, -R0, -0x43300000, RZ ;  /* 0xbcd0000000087810 */ /* 0x000fc80007ffe1ff */
[----:B------:R-:W-:-:S04]  /*09d0*/  FSETP.NEU.AND P0, PT, |R9|, R8, PT ;  /* 0x000000080900720b */ /* 0x000fc80003f0d200 */
[----:B------:R-:W-:Y:S02]  /*09e0*/  FSEL R4, R10, R4, !P0 ;  /* 0x000000040a047208 */ /* 0x000fe40004000000 */
[----:B------:R-:W-:Y:S01]  /*09f0*/  FSEL R5, R13, R5, !P0 ;  /* 0x000000050d057208 */ /* 0x000fe20004000000 */
[----:B------:R-:W-:Y:S06]  /*0a00*/  BRA `(.L_x_5) ;  /* 0x0000000000547947 */ /* 0x000fec0003800000 */
.L_x_4:
[----:B------:R-:W-:-:S14]  /*0a10*/  DSETP.NAN.AND P0, PT, R10, R10, PT ;  /* 0x0000000a0a00722a */ /* 0x000fdc0003f08000 */
[----:B------:R-:W-:Y:S05]  /*0a20*/  @P0 BRA `(.L_x_6) ;  /* 0x0000000000440947 */ /* 0x000fea0003800000 */
[----:B------:R-:W-:-:S14]  /*0a30*/  DSETP.NAN.AND P0, PT, R12, R12, PT ;  /* 0x0000000c0c00722a */ /* 0x000fdc0003f08000 */
[----:B------:R-:W-:Y:S05]  /*0a40*/  @P0 BRA `(.L_x_7) ;  /* 0x0000000000300947 */ /* 0x000fea0003800000 */
[----:B------:R-:W-:Y:S01]  /*0a50*/  ISETP.NE.AND P0, PT, R23, R26, PT ;  /* 0x0000001a1700720c */ /* 0x000fe20003f05270 */
[----:B------:R-:W-:Y:S02]  /*0a60*/  IMAD.MOV.U32 R4, RZ, RZ, 0x0 ;  /* 0x00000000ff047424 */ /* 0x000fe400078e00ff */
[----:B------:R-:W-:-:S10]  /*0a70*/  IMAD.MOV.U32 R5, RZ, RZ, -0x80000 ;  /* 0xfff80000ff057424 */ /* 0x000fd400078e00ff */
[----:B------:R-:W-:Y:S05]  /*0a80*/  @!P0 BRA `(.L_x_5) ;  /* 0x0000000000348947 */ /* 0x000fea0003800000 */
[----:B------:R-:W-:Y:S02]  /*0a90*/  ISETP.NE.AND P0, PT, R23, 0x7ff00000, PT ;  /* 0x7ff000001700780c */ /* 0x000fe40003f05270 */
[----:B------:R-:W-:Y:S02]  /*0aa0*/  LOP3.LUT R5, R11, 0x80000000, R13, 0x48, !PT ;  /* 0x800000000b057812 */ /* 0x000fe400078e480d */
[----:B------:R-:W-:-:S13]  /*0ab0*/  ISETP.EQ.OR P0, PT, R26, RZ, !P0 ;  /* 0x000000ff1a00720c */ /* 0x000fda0004702670 */
[----:B------:R-:W-:Y:S01]  /*0ac0*/  @P0 LOP3.LUT R0, R5, 0x7ff00000, RZ, 0xfc, !PT ;  /* 0x7ff0000005000812 */ /* 0x000fe200078efcff */
[----:B------:R-:W-:Y:S02]  /*0ad0*/  @!P0 IMAD.MOV.U32 R4, RZ, RZ, RZ ;  /* 0x000000ffff048224 */ /* 0x000fe400078e00ff */
[----:B------:R-:W-:Y:S02]  /*0ae0*/  @P0 IMAD.MOV.U32 R4, RZ, RZ, RZ ;  /* 0x000000ffff040224 */ /* 0x000fe400078e00ff */
[----:B------:R-:W-:Y:S01]  /*0af0*/  @P0 IMAD.MOV.U32 R5, RZ, RZ, R0 ;  /* 0x000000ffff050224 */ /* 0x000fe200078e0000 */
[----:B------:R-:W-:Y:S06]  /*0b00*/  BRA `(.L_x_5) ;  /* 0x0000000000147947 */ /* 0x000fec0003800000 */
.L_x_7:
[----:B------:R-:W-:Y:S01]  /*0b10*/  LOP3.LUT R5, R13, 0x80000, RZ, 0xfc, !PT ;  /* 0x000800000d057812 */ /* 0x000fe200078efcff */
[----:B------:R-:W-:Y:S01]  /*0b20*/  IMAD.MOV.U32 R4, RZ, RZ, R12 ;  /* 0x000000ffff047224 */ /* 0x000fe200078e000c */
[----:B------:R-:W-:Y:S06]  /*0b30*/  BRA `(.L_x_5) ;  /* 0x0000000000087947 */ /* 0x000fec0003800000 */
.L_x_6:
[----:B------:R-:W-:Y:S01]  /*0b40*/  LOP3.LUT R5, R11, 0x80000, RZ, 0xfc, !PT ;  /* 0x000800000b057812 */ /* 0x000fe200078efcff */
[----:B------:R-:W-:-:S07]  /*0b50*/  IMAD.MOV.U32 R4, RZ, RZ, R10 ;  /* 0x000000ffff047224 */ /* 0x000fce00078e000a */
.L_x_5:
[----:B------:R-:W-:-:S04]  /*0b60*/  IMAD.MOV.U32 R25, RZ, RZ, 0x0 ;  /* 0x00000000ff197424 */ /* 0x000fc800078e00ff */
[----:B------:R-:W-:Y:S05]  /*0b70*/  RET.REL.NODEC R24 `(kernel_step_double) ;  /* 0xfffffff418207950 */ /* 0x000fea0003c3ffff */
.L_x_8:
[----:B------:R-:W-:-:S00]  /*0b80*/  BRA `(.L_x_8) ;  /* 0xfffffffc00fc7947 */ /* 0x000fc0000383ffff */
[----:B------:R-:W-:-:S00]  /*0b90*/  NOP ;  /* 0x0000000000007918 */ /* 0x000fc00000000000 */
        /* <DEDUP_REMOVED lines=14> */
.L_x_9:


//--------------------- .nv.shared.reserved.0     --------------------------
	.section	.nv.shared.reserved.0,"aw",@nobits
	.weak		__nv_reservedSMEM_offset_0_alias
	.size		__nv_reservedSMEM_offset_0_alias, 0, 64
	.other		__nv_reservedSMEM_offset_0_alias,@"STO_CUDA_RESERVED_SHARED STV_DEFAULT"
__nv_reservedSMEM_offset_0_alias:
	.zero		0
	.zero		64


//--------------------- .nv.constant0.kernel_step_double --------------------------
	.section	.nv.constant0.kernel_step_double,"a",@progbits
	.sectionflags	@""
	.align	4
.nv.constant0.kernel_step_double:
	.zero		944


//--------------------- SYMBOLS --------------------------

	.type		.nv.reservedSmem.offset0,@object
	.size		.nv.reservedSmem.offset0,0x4
